//
// Generated by NVIDIA NVVM Compiler
//
// Compiler Build ID: CL-36424714
// Cuda compilation tools, release 13.0, V13.0.88
// Based on NVVM 20.0.0
//

.version 9.0
.target sm_100
.address_size 64

	// .globl	_Z13ERR_biderketaPfS_S_iii
// _ZZ13ERR_biderketaPfS_S_iiiE2As has been demoted
// _ZZ13ERR_biderketaPfS_S_iiiE2Bs has been demoted

.visible .entry _Z13ERR_biderketaPfS_S_iii(
	.param .u64 .ptr .align 1 _Z13ERR_biderketaPfS_S_iii_param_0,
	.param .u64 .ptr .align 1 _Z13ERR_biderketaPfS_S_iii_param_1,
	.param .u64 .ptr .align 1 _Z13ERR_biderketaPfS_S_iii_param_2,
	.param .u32 _Z13ERR_biderketaPfS_S_iii_param_3,
	.param .u32 _Z13ERR_biderketaPfS_S_iii_param_4,
	.param .u32 _Z13ERR_biderketaPfS_S_iii_param_5
)
{
	.reg .pred 	%p<12>;
	.reg .b32 	%r<42>;
	.reg .b32 	%f<63>;
	.reg .b64 	%rd<13>;
	// demoted variable
	.shared .align 4 .b8 _ZZ13ERR_biderketaPfS_S_iiiE2As[1024];
	// demoted variable
	.shared .align 4 .b8 _ZZ13ERR_biderketaPfS_S_iiiE2Bs[1024];
	ld.param.u64 	%rd3, [_Z13ERR_biderketaPfS_S_iii_param_0];
	ld.param.u64 	%rd4, [_Z13ERR_biderketaPfS_S_iii_param_1];
	ld.param.u64 	%rd5, [_Z13ERR_biderketaPfS_S_iii_param_2];
	ld.param.u32 	%r23, [_Z13ERR_biderketaPfS_S_iii_param_3];
	ld.param.u32 	%r24, [_Z13ERR_biderketaPfS_S_iii_param_4];
	ld.param.u32 	%r25, [_Z13ERR_biderketaPfS_S_iii_param_5];
	mov.u32 	%r26, %ctaid.x;
	mov.u32 	%r27, %ctaid.y;
	mov.u32 	%r37, %tid.x;
	mov.u32 	%r39, %tid.y;
	mov.u32 	%r28, %ntid.y;
	mad.lo.s32 	%r3, %r27, %r28, %r39;
	mov.u32 	%r29, %ntid.x;
	mad.lo.s32 	%r4, %r26, %r29, %r37;
	setp.lt.s32 	%p1, %r24, -15;
	mov.f32 	%f62, 0f00000000;
	@%p1 bra 	$L__BB0_7;
	shl.b32 	%r30, %r39, 6;
	mov.u32 	%r31, _ZZ13ERR_biderketaPfS_S_iiiE2As;
	add.s32 	%r5, %r31, %r30;
	shl.b32 	%r32, %r37, 2;
	add.s32 	%r6, %r5, %r32;
	mov.u32 	%r33, _ZZ13ERR_biderketaPfS_S_iiiE2Bs;
	add.s32 	%r8, %r33, %r32;
	add.s32 	%r7, %r8, %r30;
	add.s32 	%r34, %r24, 15;
	max.s32 	%r35, %r34, 0;
	neg.s32 	%r41, %r35;
	mad.lo.s32 	%r40, %r39, %r25, %r4;
	shl.b32 	%r11, %r25, 4;
	mad.lo.s32 	%r38, %r24, %r3, %r37;
	cvta.to.global.u64 	%rd1, %rd3;
	cvta.to.global.u64 	%rd2, %rd4;
	mov.f32 	%f62, 0f00000000;
$L__BB0_2:
	setp.ge.s32 	%p2, %r3, %r23;
	setp.ge.s32 	%p3, %r37, %r24;
	mov.f32 	%f60, 0f00000000;
	or.pred  	%p4, %p2, %p3;
	@%p4 bra 	$L__BB0_4;
	mul.wide.s32 	%rd6, %r38, 4;
	add.s64 	%rd7, %rd1, %rd6;
	ld.global.f32 	%f60, [%rd7];
$L__BB0_4:
	setp.ge.s32 	%p5, %r4, %r25;
	st.shared.f32 	[%r6], %f60;
	setp.ge.s32 	%p6, %r39, %r24;
	mov.f32 	%f61, 0f00000000;
	or.pred  	%p7, %p5, %p6;
	@%p7 bra 	$L__BB0_6;
	mul.wide.s32 	%rd8, %r40, 4;
	add.s64 	%rd9, %rd2, %rd8;
	ld.global.f32 	%f61, [%rd9];
$L__BB0_6:
	st.shared.f32 	[%r7], %f61;
	bar.sync 	0;
	ld.shared.f32 	%f12, [%r5];
	ld.shared.f32 	%f13, [%r8];
	fma.rn.f32 	%f14, %f12, %f13, %f62;
	ld.shared.f32 	%f15, [%r5+4];
	ld.shared.f32 	%f16, [%r8+64];
	fma.rn.f32 	%f17, %f15, %f16, %f14;
	ld.shared.f32 	%f18, [%r5+8];
	ld.shared.f32 	%f19, [%r8+128];
	fma.rn.f32 	%f20, %f18, %f19, %f17;
	ld.shared.f32 	%f21, [%r5+12];
	ld.shared.f32 	%f22, [%r8+192];
	fma.rn.f32 	%f23, %f21, %f22, %f20;
	ld.shared.f32 	%f24, [%r5+16];
	ld.shared.f32 	%f25, [%r8+256];
	fma.rn.f32 	%f26, %f24, %f25, %f23;
	ld.shared.f32 	%f27, [%r5+20];
	ld.shared.f32 	%f28, [%r8+320];
	fma.rn.f32 	%f29, %f27, %f28, %f26;
	ld.shared.f32 	%f30, [%r5+24];
	ld.shared.f32 	%f31, [%r8+384];
	fma.rn.f32 	%f32, %f30, %f31, %f29;
	ld.shared.f32 	%f33, [%r5+28];
	ld.shared.f32 	%f34, [%r8+448];
	fma.rn.f32 	%f35, %f33, %f34, %f32;
	ld.shared.f32 	%f36, [%r5+32];
	ld.shared.f32 	%f37, [%r8+512];
	fma.rn.f32 	%f38, %f36, %f37, %f35;
	ld.shared.f32 	%f39, [%r5+36];
	ld.shared.f32 	%f40, [%r8+576];
	fma.rn.f32 	%f41, %f39, %f40, %f38;
	ld.shared.f32 	%f42, [%r5+40];
	ld.shared.f32 	%f43, [%r8+640];
	fma.rn.f32 	%f44, %f42, %f43, %f41;
	ld.shared.f32 	%f45, [%r5+44];
	ld.shared.f32 	%f46, [%r8+704];
	fma.rn.f32 	%f47, %f45, %f46, %f44;
	ld.shared.f32 	%f48, [%r5+48];
	ld.shared.f32 	%f49, [%r8+768];
	fma.rn.f32 	%f50, %f48, %f49, %f47;
	ld.shared.f32 	%f51, [%r5+52];
	ld.shared.f32 	%f52, [%r8+832];
	fma.rn.f32 	%f53, %f51, %f52, %f50;
	ld.shared.f32 	%f54, [%r5+56];
	ld.shared.f32 	%f55, [%r8+896];
	fma.rn.f32 	%f56, %f54, %f55, %f53;
	ld.shared.f32 	%f57, [%r5+60];
	ld.shared.f32 	%f58, [%r8+960];
	fma.rn.f32 	%f62, %f57, %f58, %f56;
	bar.sync 	0;
	add.s32 	%r41, %r41, 1;
	add.s32 	%r40, %r40, %r11;
	add.s32 	%r39, %r39, 16;
	add.s32 	%r38, %r38, 16;
	add.s32 	%r37, %r37, 16;
	setp.ne.s32 	%p8, %r41, 1;
	@%p8 bra 	$L__BB0_2;
$L__BB0_7:
	setp.ge.s32 	%p9, %r3, %r23;
	setp.ge.s32 	%p10, %r4, %r25;
	or.pred  	%p11, %p9, %p10;
	@%p11 bra 	$L__BB0_9;
	mad.lo.s32 	%r36, %r25, %r3, %r4;
	cvta.to.global.u64 	%rd10, %rd5;
	mul.wide.s32 	%rd11, %r36, 4;
	add.s64 	%rd12, %rd10, %rd11;
	st.global.f32 	[%rd12], %f62;
$L__BB0_9:
	ret;

}
	// .globl	_Z12ERR_gehiketaPfS_iii
.visible .entry _Z12ERR_gehiketaPfS_iii(
	.param .u64 .ptr .align 1 _Z12ERR_gehiketaPfS_iii_param_0,
	.param .u64 .ptr .align 1 _Z12ERR_gehiketaPfS_iii_param_1,
	.param .u32 _Z12ERR_gehiketaPfS_iii_param_2,
	.param .u32 _Z12ERR_gehiketaPfS_iii_param_3,
	.param .u32 _Z12ERR_gehiketaPfS_iii_param_4
)
{
	.reg .pred 	%p<2>;
	.reg .b32 	%r<8>;
	.reg .b32 	%f<4>;
	.reg .b64 	%rd<8>;

	ld.param.u64 	%rd1, [_Z12ERR_gehiketaPfS_iii_param_0];
	ld.param.u64 	%rd2, [_Z12ERR_gehiketaPfS_iii_param_1];
	ld.param.u32 	%r2, [_Z12ERR_gehiketaPfS_iii_param_2];
	ld.param.u32 	%r3, [_Z12ERR_gehiketaPfS_iii_param_4];
	mov.u32 	%r4, %ctaid.x;
	mov.u32 	%r5, %ntid.x;
	mov.u32 	%r6, %tid.x;
	mad.lo.s32 	%r1, %r4, %r5, %r6;
	mul.lo.s32 	%r7, %r3, %r2;
	setp.ge.s32 	%p1, %r1, %r7;
	@%p1 bra 	$L__BB1_2;
	cvta.to.global.u64 	%rd3, %rd1;
	cvta.to.global.u64 	%rd4, %rd2;
	mul.wide.s32 	%rd5, %r1, 4;
	add.s64 	%rd6, %rd3, %rd5;
	ld.global.f32 	%f1, [%rd6];
	add.s64 	%rd7, %rd4, %rd5;
	ld.global.f32 	%f2, [%rd7];
	add.f32 	%f3, %f1, %f2;
	st.global.f32 	[%rd7], %f3;
$L__BB1_2:
	ret;

}


// ===== COMPILED SASS (sm_100) =====

	.target	sm_100

	.elftype	@"ET_EXEC"


//--------------------- .note.nv.tkinfo           --------------------------
	.section	.note.nv.tkinfo,"",@"SHT_NOTE"
	.sectionflags	@"SHF_NOTE_NV_TKINFO"
	.tkinfo
        /*0018*/ 	.word	0x00000002
        /*0030*/ 	.string	""
        /*0030*/ 	.string	"ptxas"
        /*0030*/ 	.string	"Cuda compilation tools, release 13.0, V13.0.88"
        /*0030*/ 	.string	"Build cuda_13.0.r13.0/compiler.36424714_0"
        /*0030*/ 	.string	"-arch sm_100 -m 64 "



//--------------------- .note.nv.cuinfo           --------------------------
	.section	.note.nv.cuinfo,"",@"SHT_NOTE"
	.sectionflags	@"SHF_NOTE_NV_CUINFO"
        /*0018*/ 	.short	0x0002
        /*001a*/ 	.short	0x0064
        /*001c*/ 	.short	0x0082
	.zero		2


//--------------------- .nv.info                  --------------------------
	.section	.nv.info,"",@"SHT_CUDA_INFO"
	.align	4


	//----- nvinfo : EIATTR_REGCOUNT
	.align		4
        /*0000*/ 	.byte	0x04, 0x2f
        /*0002*/ 	.short	(.L_1 - .L_0)
	.align		4
.L_0:
        /*0004*/ 	.word	index@(_Z13ERR_biderketaPfS_S_iii)
        /*0008*/ 	.word	0x00000020


	//----- nvinfo : EIATTR_FRAME_SIZE
	.align		4
.L_1:
        /*000c*/ 	.byte	0x04, 0x11
        /*000e*/ 	.short	(.L_3 - .L_2)
	.align		4
.L_2:
        /*0010*/ 	.word	index@(_Z13ERR_biderketaPfS_S_iii)
        /*0014*/ 	.word	0x00000000


	//----- nvinfo : EIATTR_REGCOUNT
	.align		4
.L_3:
        /*0018*/ 	.byte	0x04, 0x2f
        /*001a*/ 	.short	(.L_5 - .L_4)
	.align		4
.L_4:
        /*001c*/ 	.word	index@(_Z12ERR_gehiketaPfS_iii)
        /*0020*/ 	.word	0x0000000a


	//----- nvinfo : EIATTR_FRAME_SIZE
	.align		4
.L_5:
        /*0024*/ 	.byte	0x04, 0x11
        /*0026*/ 	.short	(.L_7 - .L_6)
	.align		4
.L_6:
        /*0028*/ 	.word	index@(_Z12ERR_gehiketaPfS_iii)
        /*002c*/ 	.word	0x00000000


	//----- nvinfo : EIATTR_MIN_STACK_SIZE
	.align		4
.L_7:
        /*0030*/ 	.byte	0x04, 0x12
        /*0032*/ 	.short	(.L_9 - .L_8)
	.align		4
.L_8:
        /*0034*/ 	.word	index@(_Z12ERR_gehiketaPfS_iii)
        /*0038*/ 	.word	0x00000000


	//----- nvinfo : EIATTR_MIN_STACK_SIZE
	.align		4
.L_9:
        /*003c*/ 	.byte	0x04, 0x12
        /*003e*/ 	.short	(.L_11 - .L_10)
	.align		4
.L_10:
        /*0040*/ 	.word	index@(_Z13ERR_biderketaPfS_S_iii)
        /*0044*/ 	.word	0x00000000
.L_11:


//--------------------- .nv.compat                --------------------------
	.section	.nv.compat,"",@"SHT_CUDA_COMPAT_INFO"
	.align	4
        /*0000*/ 	.byte	0x02, 0x09, 0x00, 0x00, 0x02, 0x02, 0x01, 0x00, 0x02, 0x05, 0x05, 0x00, 0x03, 0x07, 0x01, 0x01
        /*0010*/ 	.byte	0x02, 0x03, 0x00, 0x00, 0x02, 0x06, 0x01, 0x00, 0x04, 0x0b, 0x08, 0x00, 0x09, 0x00, 0x00, 0x00
        /*0020*/ 	.byte	0x00, 0x00, 0x00, 0x00


//--------------------- .nv.info._Z12ERR_gehiketaPfS_iii --------------------------
	.section	.nv.info._Z12ERR_gehiketaPfS_iii,"",@"SHT_CUDA_INFO"
	.sectionflags	@""
	.align	4


	//----- nvinfo : EIATTR_CUDA_API_VERSION
	.align		4
        /*0000*/ 	.byte	0x04, 0x37
        /*0002*/ 	.short	(.L_13 - .L_12)
.L_12:
        /*0004*/ 	.word	0x00000082


	//----- nvinfo : EIATTR_KPARAM_INFO
	.align		4
.L_13:
        /*0008*/ 	.byte	0x04, 0x17
        /*000a*/ 	.short	(.L_15 - .L_14)
.L_14:
        /*000c*/ 	.word	0x00000000
        /*0010*/ 	.short	0x0004
        /*0012*/ 	.short	0x0018
        /*0014*/ 	.byte	0x00, 0xf0, 0x11, 0x00


	//----- nvinfo : EIATTR_KPARAM_INFO
	.align		4
.L_15:
        /*0018*/ 	.byte	0x04, 0x17
        /*001a*/ 	.short	(.L_17 - .L_16)
.L_16:
        /*001c*/ 	.word	0x00000000
        /*0020*/ 	.short	0x0003
        /*0022*/ 	.short	0x0014
        /*0024*/ 	.byte	0x00, 0xf0, 0x11, 0x00


	//----- nvinfo : EIATTR_KPARAM_INFO
	.align		4
.L_17:
        /*0028*/ 	.byte	0x04, 0x17
        /*002a*/ 	.short	(.L_19 - .L_18)
.L_18:
        /*002c*/ 	.word	0x00000000
        /*0030*/ 	.short	0x0002
        /*0032*/ 	.short	0x0010
        /*0034*/ 	.byte	0x00, 0xf0, 0x11, 0x00


	//----- nvinfo : EIATTR_KPARAM_INFO
	.align		4
.L_19:
        /*0038*/ 	.byte	0x04, 0x17
        /*003a*/ 	.short	(.L_21 - .L_20)
.L_20:
        /*003c*/ 	.word	0x00000000
        /*0040*/ 	.short	0x0001
        /*0042*/ 	.short	0x0008
        /*0044*/ 	.byte	0x00, 0xf5, 0x21, 0x00


	//----- nvinfo : EIATTR_KPARAM_INFO
	.align		4
.L_21:
        /*0048*/ 	.byte	0x04, 0x17
        /*004a*/ 	.short	(.L_23 - .L_22)
.L_22:
        /*004c*/ 	.word	0x00000000
        /*0050*/ 	.short	0x0000
        /*0052*/ 	.short	0x0000
        /*0054*/ 	.byte	0x00, 0xf5, 0x21, 0x00


	//----- nvinfo : EIATTR_SPARSE_MMA_MASK
	.align		4
.L_23:
        /*0058*/ 	.byte	0x03, 0x50
        /*005a*/ 	.short	0x0000


	//----- nvinfo : EIATTR_MAXREG_COUNT
	.align		4
        /*005c*/ 	.byte	0x03, 0x1b
        /*005e*/ 	.short	0x00ff


	//----- nvinfo : EIATTR_MERCURY_ISA_VERSION
	.align		4
        /*0060*/ 	.byte	0x03, 0x5f
        /*0062*/ 	.short	0x0101


	//----- nvinfo : EIATTR_VRC_CTA_INIT_COUNT
	.align		4
        /*0064*/ 	.byte	0x02, 0x4a
	.zero		1
	.zero		1


	//----- nvinfo : EIATTR_EXIT_INSTR_OFFSETS
	.align		4
        /*0068*/ 	.byte	0x04, 0x1c
        /*006a*/ 	.short	(.L_25 - .L_24)


	//   ....[0]....
.L_24:
        /*006c*/ 	.word	0x00000090


	//   ....[1]....
        /*0070*/ 	.word	0x00000130


	//----- nvinfo : EIATTR_CBANK_PARAM_SIZE
	.align		4
.L_25:
        /*0074*/ 	.byte	0x03, 0x19
        /*0076*/ 	.short	0x001c


	//----- nvinfo : EIATTR_PARAM_CBANK
	.align		4
        /*0078*/ 	.byte	0x04, 0x0a
        /*007a*/ 	.short	(.L_27 - .L_26)
	.align		4
.L_26:
        /*007c*/ 	.word	index@(.nv.constant0._Z12ERR_gehiketaPfS_iii)
        /*0080*/ 	.short	0x0380
        /*0082*/ 	.short	0x001c


	//----- nvinfo : EIATTR_SW_WAR
	.align		4
.L_27:
        /*0084*/ 	.byte	0x04, 0x36
        /*0086*/ 	.short	(.L_29 - .L_28)
.L_28:
        /*0088*/ 	.word	0x00000008
.L_29:


//--------------------- .nv.info._Z13ERR_biderketaPfS_S_iii --------------------------
	.section	.nv.info._Z13ERR_biderketaPfS_S_iii,"",@"SHT_CUDA_INFO"
	.sectionflags	@""
	.align	4


	//----- nvinfo : EIATTR_CUDA_API_VERSION
	.align		4
        /*0000*/ 	.byte	0x04, 0x37
        /*0002*/ 	.short	(.L_31 - .L_30)
.L_30:
        /*0004*/ 	.word	0x00000082


	//----- nvinfo : EIATTR_KPARAM_INFO
	.align		4
.L_31:
        /*0008*/ 	.byte	0x04, 0x17
        /*000a*/ 	.short	(.L_33 - .L_32)
.L_32:
        /*000c*/ 	.word	0x00000000
        /*0010*/ 	.short	0x0005
        /*0012*/ 	.short	0x0020
        /*0014*/ 	.byte	0x00, 0xf0, 0x11, 0x00


	//----- nvinfo : EIATTR_KPARAM_INFO
	.align		4
.L_33:
        /*0018*/ 	.byte	0x04, 0x17
        /*001a*/ 	.short	(.L_35 - .L_34)
.L_34:
        /*001c*/ 	.word	0x00000000
        /*0020*/ 	.short	0x0004
        /*0022*/ 	.short	0x001c
        /*0024*/ 	.byte	0x00, 0xf0, 0x11, 0x00


	//----- nvinfo : EIATTR_KPARAM_INFO
	.align		4
.L_35:
        /*0028*/ 	.byte	0x04, 0x17
        /*002a*/ 	.short	(.L_37 - .L_36)
.L_36:
        /*002c*/ 	.word	0x00000000
        /*0030*/ 	.short	0x0003
        /*0032*/ 	.short	0x0018
        /*0034*/ 	.byte	0x00, 0xf0, 0x11, 0x00


	//----- nvinfo : EIATTR_KPARAM_INFO
	.align		4
.L_37:
        /*0038*/ 	.byte	0x04, 0x17
        /*003a*/ 	.short	(.L_39 - .L_38)
.L_38:
        /*003c*/ 	.word	0x00000000
        /*0040*/ 	.short	0x0002
        /*0042*/ 	.short	0x0010
        /*0044*/ 	.byte	0x00, 0xf5, 0x21, 0x00


	//----- nvinfo : EIATTR_KPARAM_INFO
	.align		4
.L_39:
        /*0048*/ 	.byte	0x04, 0x17
        /*004a*/ 	.short	(.L_41 - .L_40)
.L_40:
        /*004c*/ 	.word	0x00000000
        /*0050*/ 	.short	0x0001
        /*0052*/ 	.short	0x0008
        /*0054*/ 	.byte	0x00, 0xf5, 0x21, 0x00


	//----- nvinfo : EIATTR_KPARAM_INFO
	.align		4
.L_41:
        /*0058*/ 	.byte	0x04, 0x17
        /*005a*/ 	.short	(.L_43 - .L_42)
.L_42:
        /*005c*/ 	.word	0x00000000
        /*0060*/ 	.short	0x0000
        /*0062*/ 	.short	0x0000
        /*0064*/ 	.byte	0x00, 0xf5, 0x21, 0x00


	//----- nvinfo : EIATTR_SPARSE_MMA_MASK
	.align		4
.L_43:
        /*0068*/ 	.byte	0x03, 0x50
        /*006a*/ 	.short	0x0000


	//----- nvinfo : EIATTR_MAXREG_COUNT
	.align		4
        /*006c*/ 	.byte	0x03, 0x1b
        /*006e*/ 	.short	0x00ff


	//----- nvinfo : EIATTR_NUM_BARRIERS
	.align		4
        /*0070*/ 	.byte	0x02, 0x4c
        /*0072*/ 	.byte	0x01
	.zero		1


	//----- nvinfo : EIATTR_MERCURY_ISA_VERSION
	.align		4
        /*0074*/ 	.byte	0x03, 0x5f
        /*0076*/ 	.short	0x0101


	//----- nvinfo : EIATTR_VRC_CTA_INIT_COUNT
	.align		4
        /*0078*/ 	.byte	0x02, 0x4a
	.zero		1
	.zero		1


	//----- nvinfo : EIATTR_EXIT_INSTR_OFFSETS
	.align		4
        /*007c*/ 	.byte	0x04, 0x1c
        /*007e*/ 	.short	(.L_45 - .L_44)


	//   ....[0]....
.L_44:
        /*0080*/ 	.word	0x000005e0


	//   ....[1]....
        /*0084*/ 	.word	0x00000630


	//----- nvinfo : EIATTR_CBANK_PARAM_SIZE
	.align		4
.L_45:
        /*0088*/ 	.byte	0x03, 0x19
        /*008a*/ 	.short	0x0024


	//----- nvinfo : EIATTR_PARAM_CBANK
	.align		4
        /*008c*/ 	.byte	0x04, 0x0a
        /*008e*/ 	.short	(.L_47 - .L_46)
	.align		4
.L_46:
        /*0090*/ 	.word	index@(.nv.constant0._Z13ERR_biderketaPfS_S_iii)
        /*0094*/ 	.short	0x0380
        /*0096*/ 	.short	0x0024


	//----- nvinfo : EIATTR_SW_WAR
	.align		4
.L_47:
        /*0098*/ 	.byte	0x04, 0x36
        /*009a*/ 	.short	(.L_49 - .L_48)
.L_48:
        /*009c*/ 	.word	0x00000008
.L_49:


//--------------------- .nv.callgraph             --------------------------
	.section	.nv.callgraph,"",@"SHT_CUDA_CALLGRAPH"
	.align	4
	.sectionentsize	8
	.align		4
        /*0000*/ 	.word	0x00000000
	.align		4
        /*0004*/ 	.word	0xffffffff
	.align		4
        /*0008*/ 	.word	0x00000000
	.align		4
        /*000c*/ 	.word	0xfffffffe
	.align		4
        /*0010*/ 	.word	0x00000000
	.align		4
        /*0014*/ 	.word	0xfffffffd
	.align		4
        /*0018*/ 	.word	0x00000000
	.align		4
        /*001c*/ 	.word	0xfffffffc


//--------------------- .text._Z12ERR_gehiketaPfS_iii --------------------------
	.section	.text._Z12ERR_gehiketaPfS_iii,"ax",@progbits
	.align	128
        .global         _Z12ERR_gehiketaPfS_iii
        .type           _Z12ERR_gehiketaPfS_iii,@function
        .size           _Z12ERR_gehiketaPfS_iii,(.L_x_4 - _Z12ERR_gehiketaPfS_iii)
        .other          _Z12ERR_gehiketaPfS_iii,@"STO_CUDA_ENTRY STV_DEFAULT"
_Z12ERR_gehiketaPfS_iii:
.text._Z12ERR_gehiketaPfS_iii:
[----:B------:R-:W-:Y:S01]  /*0000*/  LDC R1, c[0x0][0x37c] ;  /* 0x0000df00ff017b82 */ /* 0x000fe20000000800 */
[----:B------:R-:W0:Y:S07]  /*0010*/  S2R R0, SR_TID.X ;  /* 0x0000000000007919 */ /* 0x000e2e0000002100 */
[----:B------:R-:W0:Y:S01]  /*0020*/  S2UR UR6, SR_CTAID.X ;  /* 0x00000000000679c3 */ /* 0x000e220000002500 */
[----:B------:R-:W1:Y:S01]  /*0030*/  LDCU UR4, c[0x0][0x398] ;  /* 0x00007300ff0477ac */ /* 0x000e620008000800 */
[----:B------:R-:W1:Y:S06]  /*0040*/  LDCU UR5, c[0x0][0x390] ;  /* 0x00007200ff0577ac */ /* 0x000e6c0008000800 */
[----:B------:R-:W0:Y:S01]  /*0050*/  LDC R7, c[0x0][0x360] ;  /* 0x0000d800ff077b82 */ /* 0x000e220000000800 */
[----:B-1----:R-:W-:Y:S01]  /*0060*/  UIMAD UR4, UR4, UR5, URZ ;  /* 0x00000005040472a4 */ /* 0x002fe2000f8e02ff */
[----:B0-----:R-:W-:-:S05]  /*0070*/  IMAD R7, R7, UR6, R0 ;  /* 0x0000000607077c24 */ /* 0x001fca000f8e0200 */
[----:B------:R-:W-:-:S13]  /*0080*/  ISETP.GE.AND P0, PT, R7, UR4, PT ;  /* 0x0000000407007c0c */ /* 0x000fda000bf06270 */
[----:B------:R-:W-:Y:S05]  /*0090*/  @P0 EXIT ;  /* 0x000000000000094d */ /* 0x000fea0003800000 */
[----:B------:R-:W0:Y:S01]  /*00a0*/  LDC.64 R2, c[0x0][0x380] ;  /* 0x0000e000ff027b82 */ /* 0x000e220000000a00 */
[----:B------:R-:W1:Y:S07]  /*00b0*/  LDCU.64 UR4, c[0x0][0x358] ;  /* 0x00006b00ff0477ac */ /* 0x000e6e0008000a00 */
[----:B------:R-:W2:Y:S01]  /*00c0*/  LDC.64 R4, c[0x0][0x388] ;  /* 0x0000e200ff047b82 */ /* 0x000ea20000000a00 */
[----:B0-----:R-:W-:-:S06]  /*00d0*/  IMAD.WIDE R2, R7, 0x4, R2 ;  /* 0x0000000407027825 */ /* 0x001fcc00078e0202 */
[----:B-1----:R-:W3:Y:S01]  /*00e0*/  LDG.E R2, desc[UR4][R2.64] ;  /* 0x0000000402027981 */ /* 0x002ee2000c1e1900 */
[----:B--2---:R-:W-:-:S05]  /*00f0*/  IMAD.WIDE R4, R7, 0x4, R4 ;  /* 0x0000000407047825 */ /* 0x004fca00078e0204 */
[----:B------:R-:W3:Y:S02]  /*0100*/  LDG.E R7, desc[UR4][R4.64] ;  /* 0x0000000404077981 */ /* 0x000ee4000c1e1900 */
[----:B---3--:R-:W-:-:S05]  /*0110*/  FADD R7, R2, R7 ;  /* 0x0000000702077221 */ /* 0x008fca0000000000 */
[----:B------:R-:W-:Y:S01]  /*0120*/  STG.E desc[UR4][R4.64], R7 ;  /* 0x0000000704007986 */ /* 0x000fe2000c101904 */
[----:B------:R-:W-:Y:S05]  /*0130*/  EXIT ;  /* 0x000000000000794d */ /* 0x000fea0003800000 */
.L_x_0:
[----:B------:R-:W-:-:S00]  /*0140*/  BRA `(.L_x_0) ;  /* 0xfffffffc00fc7947 */ /* 0x000fc0000383ffff */
[----:B------:R-:W-:-:S00]  /*0150*/  NOP ;  /* 0x0000000000007918 */ /* 0x000fc00000000000 */
        /* <DEDUP_REMOVED lines=10> */
.L_x_4:


//--------------------- .text._Z13ERR_biderketaPfS_S_iii --------------------------
	.section	.text._Z13ERR_biderketaPfS_S_iii,"ax",@progbits
	.align	128
        .global         _Z13ERR_biderketaPfS_S_iii
        .type           _Z13ERR_biderketaPfS_S_iii,@function
        .size           _Z13ERR_biderketaPfS_S_iii,(.L_x_5 - _Z13ERR_biderketaPfS_S_iii)
        .other          _Z13ERR_biderketaPfS_S_iii,@"STO_CUDA_ENTRY STV_DEFAULT"
_Z13ERR_biderketaPfS_S_iii:
.text._Z13ERR_biderketaPfS_S_iii:
[----:B------:R-:W-:Y:S08]  /*0000*/  LDC R1, c[0x0][0x37c] ;  /* 0x0000df00ff017b82 */ /* 0x000ff00000000800 */
[----:B------:R-:W0:Y:S01]  /*0010*/  LDC R13, c[0x0][0x39c] ;  /* 0x0000e700ff0d7b82 */ /* 0x000e220000000800 */
[----:B------:R-:W1:Y:S01]  /*0020*/  S2R R0, SR_TID.Y ;  /* 0x0000000000007919 */ /* 0x000e620000002200 */
[----:B------:R-:W2:Y:S01]  /*0030*/  LDCU UR12, c[0x0][0x3a0] ;  /* 0x00007400ff0c77ac */ /* 0x000ea20008000800 */
[----:B------:R-:W-:Y:S01]  /*0040*/  HFMA2 R21, -RZ, RZ, 0, 0 ;  /* 0x00000000ff157431 */ /* 0x000fe200000001ff */
[----:B------:R-:W3:Y:S01]  /*0050*/  S2R R15, SR_TID.X ;  /* 0x00000000000f7919 */ /* 0x000ee20000002100 */
[----:B------:R-:W4:Y:S03]  /*0060*/  LDCU.64 UR8, c[0x0][0x358] ;  /* 0x00006b00ff0877ac */ /* 0x000f260008000a00 */
[----:B------:R-:W1:Y:S08]  /*0070*/  S2UR UR5, SR_CTAID.Y ;  /* 0x00000000000579c3 */ /* 0x000e700000002600 */
[----:B------:R-:W1:Y:S08]  /*0080*/  LDC R3, c[0x0][0x364] ;  /* 0x0000d900ff037b82 */ /* 0x000e700000000800 */
[----:B------:R-:W3:Y:S01]  /*0090*/  S2UR UR4, SR_CTAID.X ;  /* 0x00000000000479c3 */ /* 0x000ee20000002500 */
[----:B0-----:R-:W-:-:S07]  /*00a0*/  ISETP.GE.AND P0, PT, R13, -0xf, PT ;  /* 0xfffffff10d00780c */ /* 0x001fce0003f06270 */
[----:B------:R-:W3:Y:S01]  /*00b0*/  LDC R4, c[0x0][0x360] ;  /* 0x0000d800ff047b82 */ /* 0x000ee20000000800 */
[----:B-1----:R-:W-:Y:S02]  /*00c0*/  IMAD R2, R3, UR5, R0 ;  /* 0x0000000503027c24 */ /* 0x002fe4000f8e0200 */
[----:B---3--:R-:W-:-:S03]  /*00d0*/  IMAD R3, R4, UR4, R15 ;  /* 0x0000000404037c24 */ /* 0x008fc6000f8e020f */
[----:B--2-4-:R-:W-:Y:S05]  /*00e0*/  @!P0 BRA `(.L_x_1) ;  /* 0x0000000400308947 */ /* 0x014fea0003800000 */
[----:B------:R-:W0:Y:S01]  /*00f0*/  S2UR UR6, SR_CgaCtaId ;  /* 0x00000000000679c3 */ /* 0x000e220000008800 */
[----:B------:R-:W1:Y:S01]  /*0100*/  LDCU UR7, c[0x0][0x3a0] ;  /* 0x00007400ff0777ac */ /* 0x000e620008000800 */
[----:B------:R-:W-:Y:S01]  /*0110*/  VIADDMNMX R16, R13, 0xf, RZ, !PT ;  /* 0x0000000f0d107846 */ /* 0x000fe200078001ff */
[----:B------:R-:W-:Y:S01]  /*0120*/  IMAD R13, R2, R13, R15 ;  /* 0x0000000d020d7224 */ /* 0x000fe200078e020f */
[----:B------:R-:W-:Y:S01]  /*0130*/  MOV R21, RZ ;  /* 0x000000ff00157202 */ /* 0x000fe20000000f00 */
[----:B------:R-:W-:Y:S01]  /*0140*/  UMOV UR4, 0x400 ;  /* 0x0000040000047882 */ /* 0x000fe20000000000 */
[----:B------:R-:W-:Y:S01]  /*0150*/  IADD3 R16, PT, PT, -R16, RZ, RZ ;  /* 0x000000ff10107210 */ /* 0x000fe20007ffe1ff */
[----:B------:R-:W-:Y:S01]  /*0160*/  UIADD3 UR5, UPT, UPT, UR4, 0x400, URZ ;  /* 0x0000040004057890 */ /* 0x000fe2000fffe0ff */
[----:B------:R-:W2:Y:S01]  /*0170*/  LDC R12, c[0x0][0x3a0] ;  /* 0x0000e800ff0c7b82 */ /* 0x000ea20000000800 */
[----:B------:R-:W3:Y:S01]  /*0180*/  LDCU.64 UR10, c[0x0][0x398] ;  /* 0x00007300ff0a77ac */ /* 0x000ee20008000a00 */
[----:B-1----:R-:W-:Y:S01]  /*0190*/  IMAD R17, R0, UR7, R3 ;  /* 0x0000000700117c24 */ /* 0x002fe2000f8e0203 */
[----:B0-----:R-:W-:-:S02]  /*01a0*/  ULEA UR4, UR6, UR4, 0x18 ;  /* 0x0000000406047291 */ /* 0x001fc4000f8ec0ff */
[----:B------:R-:W-:-:S04]  /*01b0*/  ULEA UR5, UR6, UR5, 0x18 ;  /* 0x0000000506057291 */ /* 0x000fc8000f8ec0ff */
[C---:B------:R-:W-:Y:S02]  /*01c0*/  LEA R14, R0.reuse, UR4, 0x6 ;  /* 0x00000004000e7c11 */ /* 0x040fe4000f8e30ff */
[C---:B------:R-:W-:Y:S02]  /*01d0*/  LEA R19, R15.reuse, UR5, 0x2 ;  /* 0x000000050f137c11 */ /* 0x040fe4000f8e10ff */
[----:B------:R-:W-:Y:S02]  /*01e0*/  LEA R20, R15, R14, 0x2 ;  /* 0x0000000e0f147211 */ /* 0x000fe400078e10ff */
[----:B---3--:R-:W-:-:S07]  /*01f0*/  LEA R18, R0, R19, 0x6 ;  /* 0x0000001300127211 */ /* 0x008fce00078e30ff */
.L_x_2:
[----:B------:R-:W-:Y:S01]  /*0200*/  ISETP.GE.AND P1, PT, R15, UR11, PT ;  /* 0x0000000b0f007c0c */ /* 0x000fe2000bf26270 */
[----:B------:R-:W-:Y:S01]  /*0210*/  HFMA2 R26, -RZ, RZ, 0, 0 ;  /* 0x00000000ff1a7431 */ /* 0x000fe200000001ff */
[----:B------:R-:W-:Y:S02]  /*0220*/  ISETP.GE.AND P0, PT, R0, UR11, PT ;  /* 0x0000000b00007c0c */ /* 0x000fe4000bf06270 */
[----:B------:R-:W-:Y:S02]  /*0230*/  ISETP.GE.OR P1, PT, R2, UR10, P1 ;  /* 0x0000000a02007c0c */ /* 0x000fe40008f26670 */
[----:B--2---:R-:W-:Y:S02]  /*0240*/  ISETP.GE.OR P0, PT, R3, R12, P0 ;  /* 0x0000000c0300720c */ /* 0x004fe40000706670 */
[----:B------:R-:W-:-:S09]  /*0250*/  MOV R29, RZ ;  /* 0x000000ff001d7202 */ /* 0x000fd20000000f00 */
[----:B------:R-:W0:Y:S08]  /*0260*/  @!P1 LDC.64 R6, c[0x0][0x380] ;  /* 0x0000e000ff069b82 */ /* 0x000e300000000a00 */
[----:B------:R-:W1:Y:S01]  /*0270*/  @!P0 LDC.64 R4, c[0x0][0x388] ;  /* 0x0000e200ff048b82 */ /* 0x000e620000000a00 */
[----:B0-----:R-:W-:-:S05]  /*0280*/  @!P1 IMAD.WIDE R6, R13, 0x4, R6 ;  /* 0x000000040d069825 */ /* 0x001fca00078e0206 */
[----:B------:R-:W2:Y:S01]  /*0290*/  @!P1 LDG.E R29, desc[UR8][R6.64] ;  /* 0x00000008061d9981 */ /* 0x000ea2000c1e1900 */
[----:B-1----:R-:W-:-:S05]  /*02a0*/  @!P0 IMAD.WIDE R22, R17, 0x4, R4 ;  /* 0x0000000411168825 */ /* 0x002fca00078e0204 */
[----:B------:R-:W3:Y:S01]  /*02b0*/  @!P0 LDG.E R26, desc[UR8][R22.64] ;  /* 0x00000008161a8981 */ /* 0x000ee2000c1e1900 */
[----:B------:R-:W-:-:S04]  /*02c0*/  IADD3 R16, PT, PT, R16, 0x1, RZ ;  /* 0x0000000110107810 */ /* 0x000fc80007ffe0ff */
[----:B------:R-:W-:Y:S02]  /*02d0*/  ISETP.NE.AND P0, PT, R16, 0x1, PT ;  /* 0x000000011000780c */ /* 0x000fe40003f05270 */
[----:B------:R-:W-:Y:S02]  /*02e0*/  IADD3 R0, PT, PT, R0, 0x10, RZ ;  /* 0x0000001000007810 */ /* 0x000fe40007ffe0ff */
[----:B------:R-:W-:Y:S02]  /*02f0*/  IADD3 R15, PT, PT, R15, 0x10, RZ ;  /* 0x000000100f0f7810 */ /* 0x000fe40007ffe0ff */
[----:B------:R-:W-:Y:S02]  /*0300*/  IADD3 R13, PT, PT, R13, 0x10, RZ ;  /* 0x000000100d0d7810 */ /* 0x000fe40007ffe0ff */
[----:B------:R-:W-:Y:S01]  /*0310*/  LEA R17, R12, R17, 0x4 ;  /* 0x000000110c117211 */ /* 0x000fe200078e20ff */
[----:B--2---:R-:W-:Y:S04]  /*0320*/  STS [R20], R29 ;  /* 0x0000001d14007388 */ /* 0x004fe80000000800 */
[----:B---3--:R-:W-:Y:S01]  /*0330*/  STS [R18], R26 ;  /* 0x0000001a12007388 */ /* 0x008fe20000000800 */
[----:B------:R-:W-:Y:S06]  /*0340*/  BAR.SYNC.DEFER_BLOCKING 0x0 ;  /* 0x0000000000007b1d */ /* 0x000fec0000010000 */
[----:B------:R-:W-:Y:S04]  /*0350*/  LDS R28, [R19] ;  /* 0x00000000131c7984 */ /* 0x000fe80000000800 */
[----:B------:R-:W0:Y:S04]  /*0360*/  LDS.128 R8, [R14] ;  /* 0x000000000e087984 */ /* 0x000e280000000c00 */
[----:B------:R-:W1:Y:S04]  /*0370*/  LDS R23, [R19+0x40] ;  /* 0x0000400013177984 */ /* 0x000e680000000800 */
[----:B------:R-:W2:Y:S04]  /*0380*/  LDS R27, [R19+0x80] ;  /* 0x00008000131b7984 */ /* 0x000ea80000000800 */
[----:B------:R-:W3:Y:S04]  /*0390*/  LDS R24, [R19+0xc0] ;  /* 0x0000c00013187984 */ /* 0x000ee80000000800 */
[----:B------:R-:W-:Y:S04]  /*03a0*/  LDS R25, [R19+0x100] ;  /* 0x0001000013197984 */ /* 0x000fe80000000800 */
[----:B------:R-:W4:Y:S04]  /*03b0*/  LDS.128 R4, [R14+0x10] ;  /* 0x000010000e047984 */ /* 0x000f280000000c00 */
[----:B------:R-:W5:Y:S04]  /*03c0*/  LDS R22, [R19+0x140] ;  /* 0x0001400013167984 */ /* 0x000f680000000800 */
[----:B------:R-:W-:Y:S01]  /*03d0*/  LDS R26, [R19+0x1c0] ;  /* 0x0001c000131a7984 */ /* 0x000fe20000000800 */
[----:B0-----:R-:W-:-:S03]  /*03e0*/  FFMA R8, R8, R28, R21 ;  /* 0x0000001c08087223 */ /* 0x001fc60000000015 */
[----:B------:R-:W-:Y:S01]  /*03f0*/  LDS R21, [R19+0x200] ;  /* 0x0002000013157984 */ /* 0x000fe20000000800 */
[----:B-1----:R-:W-:-:S03]  /*0400*/  FFMA R8, R23, R9, R8 ;  /* 0x0000000917087223 */ /* 0x002fc60000000008 */
[----:B------:R-:W0:Y:S01]  /*0410*/  LDS R23, [R19+0x180] ;  /* 0x0001800013177984 */ /* 0x000e220000000800 */
[----:B--2---:R-:W-:-:S03]  /*0420*/  FFMA R27, R27, R10, R8 ;  /* 0x0000000a1b1b7223 */ /* 0x004fc60000000008 */
[----:B------:R-:W-:Y:S01]  /*0430*/  LDS R28, [R19+0x380] ;  /* 0x00038000131c7984 */ /* 0x000fe20000000800 */
[----:B---3--:R-:W-:-:S03]  /*0440*/  FFMA R27, R24, R11, R27 ;  /* 0x0000000b181b7223 */ /* 0x008fc6000000001b */
[----:B------:R-:W1:Y:S04]  /*0450*/  LDS.128 R8, [R14+0x20] ;  /* 0x000020000e087984 */ /* 0x000e680000000c00 */
[----:B------:R-:W2:Y:S01]  /*0460*/  LDS R24, [R19+0x240] ;  /* 0x0002400013187984 */ /* 0x000ea20000000800 */
[----:B----4-:R-:W-:-:S04]  /*0470*/  FFMA R25, R4, R25, R27 ;  /* 0x0000001904197223 */ /* 0x010fc8000000001b */
[----:B-----5:R-:W-:Y:S02]  /*0480*/  FFMA R22, R22, R5, R25 ;  /* 0x0000000516167223 */ /* 0x020fe40000000019 */
[----:B------:R-:W3:Y:S02]  /*0490*/  LDS R25, [R19+0x280] ;  /* 0x0002800013197984 */ /* 0x000ee40000000800 */
[----:B0-----:R-:W-:Y:S02]  /*04a0*/  FFMA R23, R23, R6, R22 ;  /* 0x0000000617177223 */ /* 0x001fe40000000016 */
[----:B------:R-:W0:Y:S02]  /*04b0*/  LDS R22, [R19+0x2c0] ;  /* 0x0002c00013167984 */ /* 0x000e240000000800 */
[----:B------:R-:W-:Y:S02]  /*04c0*/  FFMA R27, R26, R7, R23 ;  /* 0x000000071a1b7223 */ /* 0x000fe40000000017 */
[----:B------:R-:W-:Y:S04]  /*04d0*/  LDS R23, [R19+0x300] ;  /* 0x0003000013177984 */ /* 0x000fe80000000800 */
[----:B------:R-:W4:Y:S01]  /*04e0*/  LDS.128 R4, [R14+0x30] ;  /* 0x000030000e047984 */ /* 0x000f220000000c00 */
[----:B-1----:R-:W-:-:S03]  /*04f0*/  FFMA R21, R8, R21, R27 ;  /* 0x0000001508157223 */ /* 0x002fc6000000001b */
[----:B------:R-:W1:Y:S01]  /*0500*/  LDS R8, [R19+0x340] ;  /* 0x0003400013087984 */ /* 0x000e620000000800 */
[----:B--2---:R-:W-:-:S03]  /*0510*/  FFMA R26, R24, R9, R21 ;  /* 0x00000009181a7223 */ /* 0x004fc60000000015 */
[----:B------:R-:W2:Y:S01]  /*0520*/  LDS R24, [R19+0x3c0] ;  /* 0x0003c00013187984 */ /* 0x000ea20000000800 */
[----:B---3--:R-:W-:-:S04]  /*0530*/  FFMA R25, R25, R10, R26 ;  /* 0x0000000a19197223 */ /* 0x008fc8000000001a */
[----:B0-----:R-:W-:-:S04]  /*0540*/  FFMA R11, R22, R11, R25 ;  /* 0x0000000b160b7223 */ /* 0x001fc80000000019 */
[----:B----4-:R-:W-:-:S04]  /*0550*/  FFMA R11, R4, R23, R11 ;  /* 0x00000017040b7223 */ /* 0x010fc8000000000b */
[----:B-1----:R-:W-:-:S04]  /*0560*/  FFMA R5, R8, R5, R11 ;  /* 0x0000000508057223 */ /* 0x002fc8000000000b */
[----:B------:R-:W-:-:S04]  /*0570*/  FFMA R5, R28, R6, R5 ;  /* 0x000000061c057223 */ /* 0x000fc80000000005 */
[----:B--2---:R-:W-:Y:S01]  /*0580*/  FFMA R21, R24, R7, R5 ;  /* 0x0000000718157223 */ /* 0x004fe20000000005 */
[----:B------:R-:W-:Y:S06]  /*0590*/  BAR.SYNC.DEFER_BLOCKING 0x0 ;  /* 0x0000000000007b1d */ /* 0x000fec0000010000 */
[----:B------:R-:W-:Y:S05]  /*05a0*/  @P0 BRA `(.L_x_2) ;  /* 0xfffffffc00140947 */ /* 0x000fea000383ffff */
.L_x_1:
[----:B------:R-:W0:Y:S01]  /*05b0*/  LDCU UR4, c[0x0][0x398] ;  /* 0x00007300ff0477ac */ /* 0x000e220008000800 */
[----:B------:R-:W-:-:S04]  /*05c0*/  ISETP.GE.AND P0, PT, R3, UR12, PT ;  /* 0x0000000c03007c0c */ /* 0x000fc8000bf06270 */
[----:B0-----:R-:W-:-:S13]  /*05d0*/  ISETP.GE.OR P0, PT, R2, UR4, P0 ;  /* 0x0000000402007c0c */ /* 0x001fda0008706670 */
[----:B------:R-:W-:Y:S05]  /*05e0*/  @P0 EXIT ;  /* 0x000000000000094d */ /* 0x000fea0003800000 */
[----:B------:R-:W0:Y:S01]  /*05f0*/  LDC.64 R4, c[0x0][0x390] ;  /* 0x0000e400ff047b82 */ /* 0x000e220000000a00 */
[----:B------:R-:W-:-:S04]  /*0600*/  IMAD R3, R2, UR12, R3 ;  /* 0x0000000c02037c24 */ /* 0x000fc8000f8e0203 */
[----:B0-----:R-:W-:-:S05]  /*0610*/  IMAD.WIDE R2, R3, 0x4, R4 ;  /* 0x0000000403027825 */ /* 0x001fca00078e0204 */
[----:B------:R-:W-:Y:S01]  /*0620*/  STG.E desc[UR8][R2.64], R21 ;  /* 0x0000001502007986 */ /* 0x000fe2000c101908 */
[----:B------:R-:W-:Y:S05]  /*0630*/  EXIT ;  /* 0x000000000000794d */ /* 0x000fea0003800000 */
.L_x_3:
        /* <DEDUP_REMOVED lines=12> */
.L_x_5:


//--------------------- .nv.shared.reserved.0     --------------------------
	.section	.nv.shared.reserved.0,"aw",@nobits
	.weak		__nv_reservedSMEM_offset_0_alias
	.size		__nv_reservedSMEM_offset_0_alias, 0, 64
	.other		__nv_reservedSMEM_offset_0_alias,@"STO_CUDA_RESERVED_SHARED STV_DEFAULT"
__nv_reservedSMEM_offset_0_alias:
	.zero		0
	.zero		64


//--------------------- .nv.shared._Z13ERR_biderketaPfS_S_iii --------------------------
	.section	.nv.shared._Z13ERR_biderketaPfS_S_iii,"aw",@nobits
	.sectionflags	@""
	.align	4
.nv.shared._Z13ERR_biderketaPfS_S_iii:
	.zero		3072


//--------------------- .nv.constant0._Z12ERR_gehiketaPfS_iii --------------------------
	.section	.nv.constant0._Z12ERR_gehiketaPfS_iii,"a",@progbits
	.sectionflags	@""
	.align	4
.nv.constant0._Z12ERR_gehiketaPfS_iii:
	.zero		924


//--------------------- .nv.constant0._Z13ERR_biderketaPfS_S_iii --------------------------
	.section	.nv.constant0._Z13ERR_biderketaPfS_S_iii,"a",@progbits
	.sectionflags	@""
	.align	4
.nv.constant0._Z13ERR_biderketaPfS_S_iii:
	.zero		932


//--------------------- SYMBOLS --------------------------

	.type		.nv.reservedSmem.offset0,@object
	.size		.nv.reservedSmem.offset0,0x4
	.type		.nv.reservedSmem.cap,@object
	.size		.nv.reservedSmem.cap,0x4
